//
// Generated by NVIDIA NVVM Compiler
//
// Compiler Build ID: CL-36424714
// Cuda compilation tools, release 13.0, V13.0.88
// Based on NVVM 20.0.0
//

.version 9.0
.target sm_100
.address_size 64

	// .globl	_Z21noSoftmaxCrossEntropyPfPiS_

.visible .entry _Z21noSoftmaxCrossEntropyPfPiS_(
	.param .u64 .ptr .align 1 _Z21noSoftmaxCrossEntropyPfPiS__param_0,
	.param .u64 .ptr .align 1 _Z21noSoftmaxCrossEntropyPfPiS__param_1,
	.param .u64 .ptr .align 1 _Z21noSoftmaxCrossEntropyPfPiS__param_2
)
{
	.reg .pred 	%p<5>;
	.reg .b32 	%r<29>;
	.reg .b32 	%f<119>;
	.reg .b64 	%rd<17>;

	ld.param.u64 	%rd7, [_Z21noSoftmaxCrossEntropyPfPiS__param_0];
	ld.param.u64 	%rd5, [_Z21noSoftmaxCrossEntropyPfPiS__param_1];
	ld.param.u64 	%rd6, [_Z21noSoftmaxCrossEntropyPfPiS__param_2];
	cvta.to.global.u64 	%rd1, %rd7;
	mov.u32 	%r1, %tid.x;
	mul.wide.u32 	%rd8, %r1, 128;
	add.s64 	%rd9, %rd8, %rd1;
	add.s64 	%rd16, %rd9, 16;
	mov.f32 	%f118, 0f00000000;
	mov.b32 	%r28, 0;
$L__BB0_1:
	ld.global.f32 	%f4, [%rd16+-16];
	fma.rn.f32 	%f5, %f4, 0f3BBB989D, 0f3F000000;
	cvt.sat.f32.f32 	%f6, %f5;
	mov.f32 	%f7, 0f4B400001;
	mov.f32 	%f8, 0f437C0000;
	fma.rm.f32 	%f9, %f6, %f8, %f7;
	add.f32 	%f10, %f9, 0fCB40007F;
	neg.f32 	%f11, %f10;
	fma.rn.f32 	%f12, %f4, 0f3FB8AA3B, %f11;
	fma.rn.f32 	%f13, %f4, 0f32A57060, %f12;
	mov.b32 	%r5, %f9;
	shl.b32 	%r6, %r5, 23;
	mov.b32 	%f14, %r6;
	ex2.approx.ftz.f32 	%f15, %f13;
	fma.rn.f32 	%f16, %f15, %f14, %f118;
	ld.global.f32 	%f17, [%rd16+-12];
	fma.rn.f32 	%f18, %f17, 0f3BBB989D, 0f3F000000;
	cvt.sat.f32.f32 	%f19, %f18;
	fma.rm.f32 	%f20, %f19, %f8, %f7;
	add.f32 	%f21, %f20, 0fCB40007F;
	neg.f32 	%f22, %f21;
	fma.rn.f32 	%f23, %f17, 0f3FB8AA3B, %f22;
	fma.rn.f32 	%f24, %f17, 0f32A57060, %f23;
	mov.b32 	%r7, %f20;
	shl.b32 	%r8, %r7, 23;
	mov.b32 	%f25, %r8;
	ex2.approx.ftz.f32 	%f26, %f24;
	fma.rn.f32 	%f27, %f26, %f25, %f16;
	ld.global.f32 	%f28, [%rd16+-8];
	fma.rn.f32 	%f29, %f28, 0f3BBB989D, 0f3F000000;
	cvt.sat.f32.f32 	%f30, %f29;
	fma.rm.f32 	%f31, %f30, %f8, %f7;
	add.f32 	%f32, %f31, 0fCB40007F;
	neg.f32 	%f33, %f32;
	fma.rn.f32 	%f34, %f28, 0f3FB8AA3B, %f33;
	fma.rn.f32 	%f35, %f28, 0f32A57060, %f34;
	mov.b32 	%r9, %f31;
	shl.b32 	%r10, %r9, 23;
	mov.b32 	%f36, %r10;
	ex2.approx.ftz.f32 	%f37, %f35;
	fma.rn.f32 	%f38, %f37, %f36, %f27;
	ld.global.f32 	%f39, [%rd16+-4];
	fma.rn.f32 	%f40, %f39, 0f3BBB989D, 0f3F000000;
	cvt.sat.f32.f32 	%f41, %f40;
	fma.rm.f32 	%f42, %f41, %f8, %f7;
	add.f32 	%f43, %f42, 0fCB40007F;
	neg.f32 	%f44, %f43;
	fma.rn.f32 	%f45, %f39, 0f3FB8AA3B, %f44;
	fma.rn.f32 	%f46, %f39, 0f32A57060, %f45;
	mov.b32 	%r11, %f42;
	shl.b32 	%r12, %r11, 23;
	mov.b32 	%f47, %r12;
	ex2.approx.ftz.f32 	%f48, %f46;
	fma.rn.f32 	%f49, %f48, %f47, %f38;
	ld.global.f32 	%f50, [%rd16];
	fma.rn.f32 	%f51, %f50, 0f3BBB989D, 0f3F000000;
	cvt.sat.f32.f32 	%f52, %f51;
	fma.rm.f32 	%f53, %f52, %f8, %f7;
	add.f32 	%f54, %f53, 0fCB40007F;
	neg.f32 	%f55, %f54;
	fma.rn.f32 	%f56, %f50, 0f3FB8AA3B, %f55;
	fma.rn.f32 	%f57, %f50, 0f32A57060, %f56;
	mov.b32 	%r13, %f53;
	shl.b32 	%r14, %r13, 23;
	mov.b32 	%f58, %r14;
	ex2.approx.ftz.f32 	%f59, %f57;
	fma.rn.f32 	%f60, %f59, %f58, %f49;
	ld.global.f32 	%f61, [%rd16+4];
	fma.rn.f32 	%f62, %f61, 0f3BBB989D, 0f3F000000;
	cvt.sat.f32.f32 	%f63, %f62;
	fma.rm.f32 	%f64, %f63, %f8, %f7;
	add.f32 	%f65, %f64, 0fCB40007F;
	neg.f32 	%f66, %f65;
	fma.rn.f32 	%f67, %f61, 0f3FB8AA3B, %f66;
	fma.rn.f32 	%f68, %f61, 0f32A57060, %f67;
	mov.b32 	%r15, %f64;
	shl.b32 	%r16, %r15, 23;
	mov.b32 	%f69, %r16;
	ex2.approx.ftz.f32 	%f70, %f68;
	fma.rn.f32 	%f71, %f70, %f69, %f60;
	ld.global.f32 	%f72, [%rd16+8];
	fma.rn.f32 	%f73, %f72, 0f3BBB989D, 0f3F000000;
	cvt.sat.f32.f32 	%f74, %f73;
	fma.rm.f32 	%f75, %f74, %f8, %f7;
	add.f32 	%f76, %f75, 0fCB40007F;
	neg.f32 	%f77, %f76;
	fma.rn.f32 	%f78, %f72, 0f3FB8AA3B, %f77;
	fma.rn.f32 	%f79, %f72, 0f32A57060, %f78;
	mov.b32 	%r17, %f75;
	shl.b32 	%r18, %r17, 23;
	mov.b32 	%f80, %r18;
	ex2.approx.ftz.f32 	%f81, %f79;
	fma.rn.f32 	%f82, %f81, %f80, %f71;
	ld.global.f32 	%f83, [%rd16+12];
	fma.rn.f32 	%f84, %f83, 0f3BBB989D, 0f3F000000;
	cvt.sat.f32.f32 	%f85, %f84;
	fma.rm.f32 	%f86, %f85, %f8, %f7;
	add.f32 	%f87, %f86, 0fCB40007F;
	neg.f32 	%f88, %f87;
	fma.rn.f32 	%f89, %f83, 0f3FB8AA3B, %f88;
	fma.rn.f32 	%f90, %f83, 0f32A57060, %f89;
	mov.b32 	%r19, %f86;
	shl.b32 	%r20, %r19, 23;
	mov.b32 	%f91, %r20;
	ex2.approx.ftz.f32 	%f92, %f90;
	fma.rn.f32 	%f118, %f92, %f91, %f82;
	add.s32 	%r28, %r28, 8;
	add.s64 	%rd16, %rd16, 32;
	setp.ne.s32 	%p1, %r28, 32;
	@%p1 bra 	$L__BB0_1;
	cvta.to.global.u64 	%rd10, %rd5;
	cvta.to.global.u64 	%rd11, %rd6;
	mul.wide.u32 	%rd12, %r1, 4;
	add.s64 	%rd13, %rd10, %rd12;
	ld.global.u32 	%r21, [%rd13];
	shl.b32 	%r22, %r1, 5;
	add.s32 	%r23, %r22, %r21;
	mul.wide.s32 	%rd14, %r23, 4;
	add.s64 	%rd15, %rd1, %rd14;
	ld.global.f32 	%f93, [%rd15];
	setp.lt.f32 	%p2, %f118, 0f00800000;
	mul.f32 	%f94, %f118, 0f4B000000;
	selp.f32 	%f95, %f94, %f118, %p2;
	selp.f32 	%f96, 0fC1B80000, 0f00000000, %p2;
	mov.b32 	%r24, %f95;
	add.s32 	%r25, %r24, -1059760811;
	and.b32  	%r26, %r25, -8388608;
	sub.s32 	%r27, %r24, %r26;
	mov.b32 	%f97, %r27;
	cvt.rn.f32.s32 	%f98, %r26;
	fma.rn.f32 	%f99, %f98, 0f34000000, %f96;
	add.f32 	%f100, %f97, 0fBF800000;
	fma.rn.f32 	%f101, %f100, 0fBE055027, 0f3E1039F6;
	fma.rn.f32 	%f102, %f101, %f100, 0fBDF8CDCC;
	fma.rn.f32 	%f103, %f102, %f100, 0f3E0F2955;
	fma.rn.f32 	%f104, %f103, %f100, 0fBE2AD8B9;
	fma.rn.f32 	%f105, %f104, %f100, 0f3E4CED0B;
	fma.rn.f32 	%f106, %f105, %f100, 0fBE7FFF22;
	fma.rn.f32 	%f107, %f106, %f100, 0f3EAAAA78;
	fma.rn.f32 	%f108, %f107, %f100, 0fBF000000;
	mul.f32 	%f109, %f100, %f108;
	fma.rn.f32 	%f110, %f109, %f100, %f100;
	fma.rn.f32 	%f111, %f99, 0f3F317218, %f110;
	setp.gt.u32 	%p3, %r24, 2139095039;
	fma.rn.f32 	%f112, %f95, 0f7F800000, 0f7F800000;
	selp.f32 	%f113, %f112, %f111, %p3;
	setp.eq.f32 	%p4, %f95, 0f00000000;
	selp.f32 	%f114, 0fFF800000, %f113, %p4;
	sub.f32 	%f115, %f114, %f93;
	mul.f32 	%f116, %f115, 0f35800000;
	atom.global.add.f32 	%f117, [%rd11], %f116;
	ret;

}


// ===== COMPILED SASS (sm_100) =====

	.target	sm_100

	.elftype	@"ET_EXEC"


//--------------------- .note.nv.tkinfo           --------------------------
	.section	.note.nv.tkinfo,"",@"SHT_NOTE"
	.sectionflags	@"SHF_NOTE_NV_TKINFO"
	.tkinfo
        /*0018*/ 	.word	0x00000002
        /*0030*/ 	.string	""
        /*0030*/ 	.string	"ptxas"
        /*0030*/ 	.string	"Cuda compilation tools, release 13.0, V13.0.88"
        /*0030*/ 	.string	"Build cuda_13.0.r13.0/compiler.36424714_0"
        /*0030*/ 	.string	"-arch sm_100 -m 64 "



//--------------------- .note.nv.cuinfo           --------------------------
	.section	.note.nv.cuinfo,"",@"SHT_NOTE"
	.sectionflags	@"SHF_NOTE_NV_CUINFO"
        /*0018*/ 	.short	0x0002
        /*001a*/ 	.short	0x0064
        /*001c*/ 	.short	0x0082
	.zero		2


//--------------------- .nv.info                  --------------------------
	.section	.nv.info,"",@"SHT_CUDA_INFO"
	.align	4


	//----- nvinfo : EIATTR_REGCOUNT
	.align		4
        /*0000*/ 	.byte	0x04, 0x2f
        /*0002*/ 	.short	(.L_1 - .L_0)
	.align		4
.L_0:
        /*0004*/ 	.word	index@(_Z21noSoftmaxCrossEntropyPfPiS_)
        /*0008*/ 	.word	0x00000020


	//----- nvinfo : EIATTR_FRAME_SIZE
	.align		4
.L_1:
        /*000c*/ 	.byte	0x04, 0x11
        /*000e*/ 	.short	(.L_3 - .L_2)
	.align		4
.L_2:
        /*0010*/ 	.word	index@(_Z21noSoftmaxCrossEntropyPfPiS_)
        /*0014*/ 	.word	0x00000000


	//----- nvinfo : EIATTR_MIN_STACK_SIZE
	.align		4
.L_3:
        /*0018*/ 	.byte	0x04, 0x12
        /*001a*/ 	.short	(.L_5 - .L_4)
	.align		4
.L_4:
        /*001c*/ 	.word	index@(_Z21noSoftmaxCrossEntropyPfPiS_)
        /*0020*/ 	.word	0x00000000
.L_5:


//--------------------- .nv.compat                --------------------------
	.section	.nv.compat,"",@"SHT_CUDA_COMPAT_INFO"
	.align	4
        /*0000*/ 	.byte	0x02, 0x09, 0x00, 0x00, 0x02, 0x02, 0x01, 0x00, 0x02, 0x05, 0x05, 0x00, 0x03, 0x07, 0x01, 0x01
        /*0010*/ 	.byte	0x02, 0x03, 0x00, 0x00, 0x02, 0x06, 0x01, 0x00, 0x04, 0x0b, 0x08, 0x00, 0x01, 0x00, 0x00, 0x00
        /*0020*/ 	.byte	0x00, 0x00, 0x00, 0x00


//--------------------- .nv.info._Z21noSoftmaxCrossEntropyPfPiS_ --------------------------
	.section	.nv.info._Z21noSoftmaxCrossEntropyPfPiS_,"",@"SHT_CUDA_INFO"
	.sectionflags	@""
	.align	4


	//----- nvinfo : EIATTR_CUDA_API_VERSION
	.align		4
        /*0000*/ 	.byte	0x04, 0x37
        /*0002*/ 	.short	(.L_7 - .L_6)
.L_6:
        /*0004*/ 	.word	0x00000082


	//----- nvinfo : EIATTR_KPARAM_INFO
	.align		4
.L_7:
        /*0008*/ 	.byte	0x04, 0x17
        /*000a*/ 	.short	(.L_9 - .L_8)
.L_8:
        /*000c*/ 	.word	0x00000000
        /*0010*/ 	.short	0x0002
        /*0012*/ 	.short	0x0010
        /*0014*/ 	.byte	0x00, 0xf5, 0x21, 0x00


	//----- nvinfo : EIATTR_KPARAM_INFO
	.align		4
.L_9:
        /*0018*/ 	.byte	0x04, 0x17
        /*001a*/ 	.short	(.L_11 - .L_10)
.L_10:
        /*001c*/ 	.word	0x00000000
        /*0020*/ 	.short	0x0001
        /*0022*/ 	.short	0x0008
        /*0024*/ 	.byte	0x00, 0xf5, 0x21, 0x00


	//----- nvinfo : EIATTR_KPARAM_INFO
	.align		4
.L_11:
        /*0028*/ 	.byte	0x04, 0x17
        /*002a*/ 	.short	(.L_13 - .L_12)
.L_12:
        /*002c*/ 	.word	0x00000000
        /*0030*/ 	.short	0x0000
        /*0032*/ 	.short	0x0000
        /*0034*/ 	.byte	0x00, 0xf5, 0x21, 0x00


	//----- nvinfo : EIATTR_SPARSE_MMA_MASK
	.align		4
.L_13:
        /*0038*/ 	.byte	0x03, 0x50
        /*003a*/ 	.short	0x0000


	//----- nvinfo : EIATTR_MAXREG_COUNT
	.align		4
        /*003c*/ 	.byte	0x03, 0x1b
        /*003e*/ 	.short	0x00ff


	//----- nvinfo : EIATTR_MERCURY_ISA_VERSION
	.align		4
        /*0040*/ 	.byte	0x03, 0x5f
        /*0042*/ 	.short	0x0101


	//----- nvinfo : EIATTR_VRC_CTA_INIT_COUNT
	.align		4
        /*0044*/ 	.byte	0x02, 0x4a
	.zero		1
	.zero		1


	//----- nvinfo : EIATTR_EXIT_INSTR_OFFSETS
	.align		4
        /*0048*/ 	.byte	0x04, 0x1c
        /*004a*/ 	.short	(.L_15 - .L_14)


	//   ....[0]....
.L_14:
        /*004c*/ 	.word	0x000014b0


	//----- nvinfo : EIATTR_CBANK_PARAM_SIZE
	.align		4
.L_15:
        /*0050*/ 	.byte	0x03, 0x19
        /*0052*/ 	.short	0x0018


	//----- nvinfo : EIATTR_PARAM_CBANK
	.align		4
        /*0054*/ 	.byte	0x04, 0x0a
        /*0056*/ 	.short	(.L_17 - .L_16)
	.align		4
.L_16:
        /*0058*/ 	.word	index@(.nv.constant0._Z21noSoftmaxCrossEntropyPfPiS_)
        /*005c*/ 	.short	0x0380
        /*005e*/ 	.short	0x0018


	//----- nvinfo : EIATTR_SW_WAR
	.align		4
.L_17:
        /*0060*/ 	.byte	0x04, 0x36
        /*0062*/ 	.short	(.L_19 - .L_18)
.L_18:
        /*0064*/ 	.word	0x00000008
.L_19:


//--------------------- .nv.callgraph             --------------------------
	.section	.nv.callgraph,"",@"SHT_CUDA_CALLGRAPH"
	.align	4
	.sectionentsize	8
	.align		4
        /*0000*/ 	.word	0x00000000
	.align		4
        /*0004*/ 	.word	0xffffffff
	.align		4
        /*0008*/ 	.word	0x00000000
	.align		4
        /*000c*/ 	.word	0xfffffffe
	.align		4
        /*0010*/ 	.word	0x00000000
	.align		4
        /*0014*/ 	.word	0xfffffffd
	.align		4
        /*0018*/ 	.word	0x00000000
	.align		4
        /*001c*/ 	.word	0xfffffffc


//--------------------- .text._Z21noSoftmaxCrossEntropyPfPiS_ --------------------------
	.section	.text._Z21noSoftmaxCrossEntropyPfPiS_,"ax",@progbits
	.align	128
        .global         _Z21noSoftmaxCrossEntropyPfPiS_
        .type           _Z21noSoftmaxCrossEntropyPfPiS_,@function
        .size           _Z21noSoftmaxCrossEntropyPfPiS_,(.L_x_1 - _Z21noSoftmaxCrossEntropyPfPiS_)
        .other          _Z21noSoftmaxCrossEntropyPfPiS_,@"STO_CUDA_ENTRY STV_DEFAULT"
_Z21noSoftmaxCrossEntropyPfPiS_:
.text._Z21noSoftmaxCrossEntropyPfPiS_:
[----:B------:R-:W-:Y:S01]  /*0000*/  LDC R1, c[0x0][0x37c] ;  /* 0x0000df00ff017b82 */ /* 0x000fe20000000800 */
[----:B------:R-:W0:Y:S07]  /*0010*/  S2R R10, SR_TID.X ;  /* 0x00000000000a7919 */ /* 0x000e2e0000002100 */
[----:B------:R-:W0:Y:S01]  /*0020*/  LDC.64 R4, c[0x0][0x380] ;  /* 0x0000e000ff047b82 */ /* 0x000e220000000a00 */
[----:B------:R-:W1:Y:S07]  /*0030*/  LDCU.64 UR4, c[0x0][0x358] ;  /* 0x00006b00ff0477ac */ /* 0x000e6e0008000a00 */
[----:B------:R-:W2:Y:S01]  /*0040*/  LDC.64 R6, c[0x0][0x388] ;  /* 0x0000e200ff067b82 */ /* 0x000ea20000000a00 */
[----:B0-----:R-:W-:-:S05]  /*0050*/  IMAD.WIDE.U32 R2, R10, 0x80, R4 ;  /* 0x000000800a027825 */ /* 0x001fca00078e0004 */
[----:B-1----:R-:W3:Y:S04]  /*0060*/  LDG.E R20, desc[UR4][R2.64] ;  /* 0x0000000402147981 */ /* 0x002ee8000c1e1900 */
[----:B------:R-:W4:Y:S04]  /*0070*/  LDG.E R0, desc[UR4][R2.64+0x4] ;  /* 0x0000040402007981 */ /* 0x000f28000c1e1900 */
[----:B------:R-:W5:Y:S04]  /*0080*/  LDG.E R25, desc[UR4][R2.64+0x8] ;  /* 0x0000080402197981 */ /* 0x000f68000c1e1900 */
        /* <DEDUP_REMOVED lines=9> */
[----:B------:R-:W5:Y:S01]  /*0120*/  LDG.E R12, desc[UR4][R2.64+0x30] ;  /* 0x00003004020c7981 */ /* 0x000f62000c1e1900 */
[----:B--2---:R-:W-:-:S03]  /*0130*/  IMAD.WIDE.U32 R16, R10, 0x4, R6 ;  /* 0x000000040a107825 */ /* 0x004fc600078e0006 */
[----:B------:R-:W2:Y:S04]  /*0140*/  LDG.E R8, desc[UR4][R2.64+0x34] ;  /* 0x0000340402087981 */ /* 0x000ea8000c1e1900 */
[----:B------:R0:W2:Y:S04]  /*0150*/  LDG.E R14, desc[UR4][R16.64] ;  /* 0x00000004100e7981 */ /* 0x0000a8000c1e1900 */
[----:B------:R-:W2:Y:S01]  /*0160*/  LDG.E R29, desc[UR4][R2.64+0x38] ;  /* 0x00003804021d7981 */ /* 0x000ea2000c1e1900 */
[----:B------:R-:W-:Y:S01]  /*0170*/  HFMA2 R6, -RZ, RZ, 0.96630859375, -0.0022525787353515625 ;  /* 0x3bbb989dff067431 */ /* 0x000fe200000001ff */
[----:B------:R-:W-:-:S04]  /*0180*/  MOV R7, 0x437c0000 ;  /* 0x437c000000077802 */ /* 0x000fc80000000f00 */
[----:B---3--:R-:W-:-:S04]  /*0190*/  FFMA.SAT R22, R20, R6, 0.5 ;  /* 0x3f00000014167423 */ /* 0x008fc80000002006 */
[----:B------:R-:W-:Y:S01]  /*01a0*/  FFMA.RM R22, R22, R7, 12582913 ;  /* 0x4b40000116167423 */ /* 0x000fe20000004007 */
[----:B----4-:R-:W-:-:S03]  /*01b0*/  FFMA.SAT R28, R0, R6, 0.5 ;  /* 0x3f000000001c7423 */ /* 0x010fc60000002006 */
[----:B------:R-:W-:-:S04]  /*01c0*/  FADD R24, R22, -12583039 ;  /* 0xcb40007f16187421 */ /* 0x000fc80000000000 */
[----:B------:R-:W-:Y:S01]  /*01d0*/  FFMA R26, R20, 1.4426950216293334961, -R24 ;  /* 0x3fb8aa3b141a7823 */ /* 0x000fe20000000818 */
[----:B------:R-:W-:-:S04]  /*01e0*/  FFMA.RM R24, R28, R7, 12582913 ;  /* 0x4b4000011c187423 */ /* 0x000fc80000004007 */
[----:B0-----:R-:W-:Y:S01]  /*01f0*/  FADD R17, R24, -12583039 ;  /* 0xcb40007f18117421 */ /* 0x001fe20000000000 */
[----:B------:R-:W-:-:S03]  /*0200*/  FFMA R26, R20, 1.925963033500011079e-08, R26 ;  /* 0x32a57060141a7823 */ /* 0x000fc6000000001a */
[C---:B------:R-:W-:Y:S02]  /*0210*/  FFMA R16, R0.reuse, 1.4426950216293334961, -R17 ;  /* 0x3fb8aa3b00107823 */ /* 0x040fe40000000811 */
[----:B------:R-:W0:Y:S02]  /*0220*/  MUFU.EX2 R17, R26 ;  /* 0x0000001a00117308 */ /* 0x000e240000000800 */
[----:B------:R-:W-:Y:S01]  /*0230*/  FFMA R20, R0, 1.925963033500011079e-08, R16 ;  /* 0x32a5706000147823 */ /* 0x000fe20000000010 */
[----:B------:R-:W-:-:S05]  /*0240*/  SHF.L.U32 R0, R22, 0x17, RZ ;  /* 0x0000001716007819 */ /* 0x000fca00000006ff */
[----:B------:R-:W1:Y:S01]  /*0250*/  MUFU.EX2 R16, R20 ;  /* 0x0000001400107308 */ /* 0x000e620000000800 */
[----:B------:R-:W-:Y:S01]  /*0260*/  SHF.L.U32 R24, R24, 0x17, RZ ;  /* 0x0000001718187819 */ /* 0x000fe200000006ff */
[----:B0-----:R-:W-:Y:S01]  /*0270*/  FFMA R17, R0, R17, RZ ;  /* 0x0000001100117223 */ /* 0x001fe200000000ff */
[----:B-----5:R-:W-:-:S04]  /*0280*/  FFMA.SAT R0, R25, R6, 0.5 ;  /* 0x3f00000019007423 */ /* 0x020fc80000002006 */
[----:B------:R-:W-:-:S04]  /*0290*/  FFMA.RM R0, R0, R7, 12582913 ;  /* 0x4b40000100007423 */ /* 0x000fc80000004007 */
[----:B------:R-:W-:Y:S01]  /*02a0*/  FADD R22, R0, -12583039 ;  /* 0xcb40007f00167421 */ /* 0x000fe20000000000 */
[----:B-1----:R-:W-:Y:S01]  /*02b0*/  FFMA R16, R24, R16, R17 ;  /* 0x0000001018107223 */ /* 0x002fe20000000011 */
[----:B------:R-:W-:Y:S02]  /*02c0*/  FFMA.SAT R24, R27, R6, 0.5 ;  /* 0x3f0000001b187423 */ /* 0x000fe40000002006 */
[C---:B------:R-:W-:Y:S02]  /*02d0*/  FFMA R22, R25.reuse, 1.4426950216293334961, -R22 ;  /* 0x3fb8aa3b19167823 */ /* 0x040fe40000000816 */
[----:B------:R-:W-:Y:S02]  /*02e0*/  FFMA.RM R20, R24, R7, 12582913 ;  /* 0x4b40000118147423 */ /* 0x000fe40000004007 */
[----:B------:R-:W-:Y:S02]  /*02f0*/  FFMA R25, R25, 1.925963033500011079e-08, R22 ;  /* 0x32a5706019197823 */ /* 0x000fe40000000016 */
[----:B------:R-:W-:-:S04]  /*0300*/  FADD R22, R20, -12583039 ;  /* 0xcb40007f14167421 */ /* 0x000fc80000000000 */
[----:B------:R-:W0:Y:S01]  /*0310*/  MUFU.EX2 R25, R25 ;  /* 0x0000001900197308 */ /* 0x000e220000000800 */
[----:B------:R-:W-:Y:S01]  /*0320*/  FFMA R22, R27, 1.4426950216293334961, -R22 ;  /* 0x3fb8aa3b1b167823 */ /* 0x000fe20000000816 */
[----:B------:R-:W-:-:S03]  /*0330*/  FFMA.SAT R26, R18, R6, 0.5 ;  /* 0x3f000000121a7423 */ /* 0x000fc60000002006 */
[----:B------:R-:W-:Y:S01]  /*0340*/  FFMA R24, R27, 1.925963033500011079e-08, R22 ;  /* 0x32a570601b187823 */ /* 0x000fe20000000016 */
[----:B------:R-:W-:-:S03]  /*0350*/  FFMA.RM R17, R26, R7, 12582913 ;  /* 0x4b4000011a117423 */ /* 0x000fc60000004007 */
[----:B------:R-:W1:Y:S01]  /*0360*/  MUFU.EX2 R22, R24 ;  /* 0x0000001800167308 */ /* 0x000e620000000800 */
[----:B------:R-:W-:Y:S01]  /*0370*/  SHF.L.U32 R27, R0, 0x17, RZ ;  /* 0x00000017001b7819 */ /* 0x000fe200000006ff */
[----:B------:R-:W-:-:S04]  /*0380*/  FADD R0, R17, -12583039 ;  /* 0xcb40007f11007421 */ /* 0x000fc80000000000 */
[----:B------:R-:W-:Y:S01]  /*0390*/  FFMA R0, R18, 1.4426950216293334961, -R0 ;  /* 0x3fb8aa3b12007823 */ /* 0x000fe20000000800 */
[----:B0-----:R-:W-:Y:S01]  /*03a0*/  FFMA R27, R27, R25, R16 ;  /* 0x000000191b1b7223 */ /* 0x001fe20000000010 */
[----:B------:R-:W-:Y:S01]  /*03b0*/  FFMA.SAT R16, R23, R6, 0.5 ;  /* 0x3f00000017107423 */ /* 0x000fe20000002006 */
[----:B------:R-:W-:Y:S01]  /*03c0*/  SHF.L.U32 R20, R20, 0x17, RZ ;  /* 0x0000001714147819 */ /* 0x000fe200000006ff */
[----:B------:R-:W-:Y:S02]  /*03d0*/  FFMA R25, R18, 1.925963033500011079e-08, R0 ;  /* 0x32a5706012197823 */ /* 0x000fe40000000000 */
[-C--:B------:R-:W-:Y:S02]  /*03e0*/  FFMA.RM R0, R16, R7.reuse, 12582913 ;  /* 0x4b40000110007423 */ /* 0x080fe40000004007 */
[----:B-1----:R-:W-:Y:S02]  /*03f0*/  FFMA R22, R20, R22, R27 ;  /* 0x0000001614167223 */ /* 0x002fe4000000001b */
[----:B------:R-:W-:Y:S01]  /*0400*/  FADD R16, R0, -12583039 ;  /* 0xcb40007f00107421 */ /* 0x000fe20000000000 */
[-C--:B------:R-:W-:Y:S01]  /*0410*/  FFMA.SAT R20, R11, R6.reuse, 0.5 ;  /* 0x3f0000000b147423 */ /* 0x080fe20000002006 */
[----:B------:R-:W0:Y:S01]  /*0420*/  MUFU.EX2 R25, R25 ;  /* 0x0000001900197308 */ /* 0x000e220000000800 */
[----:B------:R-:W-:Y:S01]  /*0430*/  FFMA.SAT R24, R9, R6, 0.5 ;  /* 0x3f00000009187423 */ /* 0x000fe20000002006 */
[C---:B------:R-:W-:Y:S01]  /*0440*/  FFMA R18, R23.reuse, 1.4426950216293334961, -R16 ;  /* 0x3fb8aa3b17127823 */ /* 0x040fe20000000810 */
[----:B------:R-:W-:Y:S01]  /*0450*/  FFMA.RM R16, R20, R7, 12582913 ;  /* 0x4b40000114107423 */ /* 0x000fe20000004007 */
[----:B------:R-:W3:Y:S03]  /*0460*/  LDG.E R27, desc[UR4][R2.64+0x40] ;  /* 0x00004004021b7981 */ /* 0x000ee6000c1e1900 */
[----:B------:R-:W-:Y:S01]  /*0470*/  FADD R20, R16, -12583039 ;  /* 0xcb40007f10147421 */ /* 0x000fe20000000000 */
[----:B------:R-:W-:Y:S01]  /*0480*/  FFMA R18, R23, 1.925963033500011079e-08, R18 ;  /* 0x32a5706017127823 */ /* 0x000fe20000000012 */
[----:B------:R-:W-:-:S02]  /*0490*/  SHF.L.U32 R23, R17, 0x17, RZ ;  /* 0x0000001711177819 */ /* 0x000fc400000006ff */
[----:B------:R-:W-:Y:S01]  /*04a0*/  FFMA R20, R11, 1.4426950216293334961, -R20 ;  /* 0x3fb8aa3b0b147823 */ /* 0x000fe20000000814 */
[----:B------:R-:W-:-:S03]  /*04b0*/  FFMA.RM R17, R24, R7, 12582913 ;  /* 0x4b40000118117423 */ /* 0x000fc60000004007 */
[----:B------:R-:W-:Y:S01]  /*04c0*/  FFMA R20, R11, 1.925963033500011079e-08, R20 ;  /* 0x32a570600b147823 */ /* 0x000fe20000000014 */
[----:B------:R-:W1:Y:S01]  /*04d0*/  MUFU.EX2 R18, R18 ;  /* 0x0000001200127308 */ /* 0x000e620000000800 */
[----:B0-----:R-:W-:Y:S01]  /*04e0*/  FFMA R25, R23, R25, R22 ;  /* 0x0000001917197223 */ /* 0x001fe20000000016 */
[----:B------:R-:W-:Y:S01]  /*04f0*/  FADD R22, R17, -12583039 ;  /* 0xcb40007f11167421 */ /* 0x000fe20000000000 */
[----:B------:R-:W4:Y:S03]  /*0500*/  LDG.E R11, desc[UR4][R2.64+0x3c] ;  /* 0x00003c04020b7981 */ /* 0x000f26000c1e1900 */
[C---:B------:R-:W-:Y:S02]  /*0510*/  FFMA R22, R9.reuse, 1.4426950216293334961, -R22 ;  /* 0x3fb8aa3b09167823 */ /* 0x040fe40000000816 */
[----:B------:R-:W0:Y:S02]  /*0520*/  MUFU.EX2 R20, R20 ;  /* 0x0000001400147308 */ /* 0x000e240000000800 */
[----:B------:R-:W-:Y:S01]  /*0530*/  FFMA R23, R9, 1.925963033500011079e-08, R22 ;  /* 0x32a5706009177823 */ /* 0x000fe20000000016 */
[----:B------:R-:W-:Y:S01]  /*0540*/  SHF.L.U32 R22, R0, 0x17, RZ ;  /* 0x0000001700167819 */ /* 0x000fe200000006ff */
[----:B------:R-:W5:Y:S01]  /*0550*/  LDG.E R9, desc[UR4][R2.64+0x44] ;  /* 0x0000440402097981 */ /* 0x000f62000c1e1900 */
[----:B------:R-:W-:-:S03]  /*0560*/  SHF.L.U32 R16, R16, 0x17, RZ ;  /* 0x0000001710107819 */ /* 0x000fc600000006ff */
[----:B------:R-:W2:Y:S01]  /*0570*/  MUFU.EX2 R0, R23 ;  /* 0x0000001700007308 */ /* 0x000ea20000000800 */
[----:B-1----:R-:W-:Y:S01]  /*0580*/  FFMA R25, R22, R18, R25 ;  /* 0x0000001216197223 */ /* 0x002fe20000000019 */
[----:B------:R-:W-:-:S03]  /*0590*/  FFMA.SAT R18, R21, R6, 0.5 ;  /* 0x3f00000015127423 */ /* 0x000fc60000002006 */
[----:B0-----:R-:W-:Y:S01]  /*05a0*/  FFMA R25, R16, R20, R25 ;  /* 0x0000001410197223 */ /* 0x001fe20000000019 */
[-C--:B------:R-:W-:Y:S01]  /*05b0*/  FFMA.RM R16, R18, R7.reuse, 12582913 ;  /* 0x4b40000112107423 */ /* 0x080fe20000004007 */
[-C--:B------:R-:W-:Y:S01]  /*05c0*/  FFMA.SAT R18, R19, R6.reuse, 0.5 ;  /* 0x3f00000013127423 */ /* 0x080fe20000002006 */
[----:B------:R-:W-:Y:S01]  /*05d0*/  SHF.L.U32 R20, R17, 0x17, RZ ;  /* 0x0000001711147819 */ /* 0x000fe200000006ff */
[----:B------:R-:W-:Y:S01]  /*05e0*/  FFMA.SAT R26, R15, R6, 0.5 ;  /* 0x3f0000000f1a7423 */ /* 0x000fe20000002006 */
[----:B------:R-:W-:Y:S01]  /*05f0*/  FADD R22, R16, -12583039 ;  /* 0xcb40007f10167421 */ /* 0x000fe20000000000 */
[-C--:B------:R-:W-:Y:S01]  /*0600*/  FFMA.RM R18, R18, R7.reuse, 12582913 ;  /* 0x4b40000112127423 */ /* 0x080fe20000004007 */
[----:B------:R-:W5:Y:S01]  /*0610*/  LDG.E R17, desc[UR4][R2.64+0x48] ;  /* 0x0000480402117981 */ /* 0x000f62000c1e1900 */
[----:B--2---:R-:W-:Y:S01]  /*0620*/  FFMA R0, R20, R0, R25 ;  /* 0x0000000014007223 */ /* 0x004fe20000000019 */
[C---:B------:R-:W-:Y:S01]  /*0630*/  FFMA R22, R21.reuse, 1.4426950216293334961, -R22 ;  /* 0x3fb8aa3b15167823 */ /* 0x040fe20000000816 */
[----:B------:R-:W-:Y:S01]  /*0640*/  FADD R20, R18, -12583039 ;  /* 0xcb40007f12147421 */ /* 0x000fe20000000000 */
[----:B------:R-:W2:Y:S02]  /*0650*/  LDG.E R23, desc[UR4][R2.64+0x4c] ;  /* 0x00004c0402177981 */ /* 0x000ea4000c1e1900 */
[----:B------:R-:W-:Y:S01]  /*0660*/  FFMA R22, R21, 1.925963033500011079e-08, R22 ;  /* 0x32a5706015167823 */ /* 0x000fe20000000016 */
[C---:B------:R-:W-:Y:S01]  /*0670*/  FFMA R24, R19.reuse, 1.4426950216293334961, -R20 ;  /* 0x3fb8aa3b13187823 */ /* 0x040fe20000000814 */
[----:B------:R-:W-:Y:S01]  /*0680*/  FFMA.RM R20, R26, R7, 12582913 ;  /* 0x4b4000011a147423 */ /* 0x000fe20000004007 */
[----:B------:R-:W2:Y:S01]  /*0690*/  LDG.E R21, desc[UR4][R2.64+0x50] ;  /* 0x0000500402157981 */ /* 0x000ea2000c1e1900 */
[----:B------:R-:W0:Y:S01]  /*06a0*/  MUFU.EX2 R25, R22 ;  /* 0x0000001600197308 */ /* 0x000e220000000800 */
[----:B------:R-:W-:Y:S01]  /*06b0*/  FFMA R19, R19, 1.925963033500011079e-08, R24 ;  /* 0x32a5706013137823 */ /* 0x000fe20000000018 */
[----:B------:R-:W-:-:S04]  /*06c0*/  FADD R24, R20, -12583039 ;  /* 0xcb40007f14187421 */ /* 0x000fc80000000000 */
[C---:B------:R-:W-:Y:S02]  /*06d0*/  FFMA R24, R15.reuse, 1.4426950216293334961, -R24 ;  /* 0x3fb8aa3b0f187823 */ /* 0x040fe40000000818 */
[----:B------:R-:W1:Y:S02]  /*06e0*/  MUFU.EX2 R19, R19 ;  /* 0x0000001300137308 */ /* 0x000e640000000800 */
[----:B------:R-:W-:Y:S01]  /*06f0*/  FFMA R24, R15, 1.925963033500011079e-08, R24 ;  /* 0x32a570600f187823 */ /* 0x000fe20000000018 */
[----:B------:R-:W-:-:S05]  /*0700*/  SHF.L.U32 R15, R16, 0x17, RZ ;  /* 0x00000017100f7819 */ /* 0x000fca00000006ff */
[----:B------:R-:W1:Y:S01]  /*0710*/  MUFU.EX2 R16, R24 ;  /* 0x0000001800107308 */ /* 0x000e620000000800 */
[----:B0-----:R-:W-:Y:S01]  /*0720*/  FFMA R0, R15, R25, R0 ;  /* 0x000000190f007223 */ /* 0x001fe20000000000 */
[----:B------:R-:W-:Y:S01]  /*0730*/  SHF.L.U32 R25, R18, 0x17, RZ ;  /* 0x0000001712197819 */ /* 0x000fe200000006ff */
[----:B------:R-:W-:Y:S01]  /*0740*/  FFMA.SAT R22, R13, R6, 0.5 ;  /* 0x3f0000000d167423 */ /* 0x000fe20000002006 */
[----:B------:R-:W2:Y:S03]  /*0750*/  LDG.E R15, desc[UR4][R2.64+0x54] ;  /* 0x00005404020f7981 */ /* 0x000ea6000c1e1900 */
[----:B-1----:R-:W-:Y:S01]  /*0760*/  FFMA R18, R25, R19, R0 ;  /* 0x0000001319127223 */ /* 0x002fe20000000000 */
[----:B------:R-:W-:Y:S01]  /*0770*/  SHF.L.U32 R19, R20, 0x17, RZ ;  /* 0x0000001714137819 */ /* 0x000fe200000006ff */
[-C--:B------:R-:W-:Y:S01]  /*0780*/  FFMA.RM R0, R22, R7.reuse, 12582913 ;  /* 0x4b40000116007423 */ /* 0x080fe20000004007 */
[----:B------:R-:W2:Y:S03]  /*0790*/  LDG.E R25, desc[UR4][R2.64+0x58] ;  /* 0x0000580402197981 */ /* 0x000ea6000c1e1900 */
[----:B------:R-:W-:Y:S01]  /*07a0*/  FFMA R18, R19, R16, R18 ;  /* 0x0000001013127223 */ /* 0x000fe20000000012 */
[----:B------:R-:W-:Y:S01]  /*07b0*/  FFMA.SAT R16, R12, R6, 0.5 ;  /* 0x3f0000000c107423 */ /* 0x000fe20000002006 */
[----:B------:R-:W-:Y:S01]  /*07c0*/  FADD R20, R0, -12583039 ;  /* 0xcb40007f00147421 */ /* 0x000fe20000000000 */
[----:B------:R-:W2:Y:S02]  /*07d0*/  LDG.E R19, desc[UR4][R2.64+0x5c] ;  /* 0x00005c0402137981 */ /* 0x000ea4000c1e1900 */
[----:B------:R-:W-:Y:S01]  /*07e0*/  FFMA.RM R16, R16, R7, 12582913 ;  /* 0x4b40000110107423 */ /* 0x000fe20000004007 */
[----:B------:R-:W-:-:S03]  /*07f0*/  FFMA R20, R13, 1.4426950216293334961, -R20 ;  /* 0x3fb8aa3b0d147823 */ /* 0x000fc60000000814 */
[----:B------:R-:W-:Y:S01]  /*0800*/  FADD R22, R16, -12583039 ;  /* 0xcb40007f10167421 */ /* 0x000fe20000000000 */
[----:B------:R-:W-:Y:S02]  /*0810*/  FFMA R20, R13, 1.925963033500011079e-08, R20 ;  /* 0x32a570600d147823 */ /* 0x000fe40000000014 */
[----:B------:R-:W2:Y:S01]  /*0820*/  LDG.E R13, desc[UR4][R2.64+0x60] ;  /* 0x00006004020d7981 */ /* 0x000ea2000c1e1900 */
[----:B------:R-:W-:-:S03]  /*0830*/  FFMA R22, R12, 1.4426950216293334961, -R22 ;  /* 0x3fb8aa3b0c167823 */ /* 0x000fc60000000816 */
[----:B------:R-:W0:Y:S01]  /*0840*/  MUFU.EX2 R20, R20 ;  /* 0x0000001400147308 */ /* 0x000e220000000800 */
[----:B------:R-:W-:Y:S01]  /*0850*/  FFMA R24, R12, 1.925963033500011079e-08, R22 ;  /* 0x32a570600c187823 */ /* 0x000fe20000000016 */
[----:B------:R-:W-:Y:S02]  /*0860*/  SHF.L.U32 R22, R0, 0x17, RZ ;  /* 0x0000001700167819 */ /* 0x000fe400000006ff */
[----:B------:R-:W2:Y:S04]  /*0870*/  LDG.E R0, desc[UR4][R2.64+0x64] ;  /* 0x0000640402007981 */ /* 0x000ea8000c1e1900 */
[----:B------:R1:W1:Y:S01]  /*0880*/  MUFU.EX2 R12, R24 ;  /* 0x00000018000c7308 */ /* 0x0002620000000800 */
[----:B------:R-:W-:Y:S02]  /*0890*/  LEA R14, R10, R14, 0x5 ;  /* 0x0000000e0a0e7211 */ /* 0x000fe400078e28ff */
[----:B------:R-:W-:Y:S01]  /*08a0*/  SHF.L.U32 R16, R16, 0x17, RZ ;  /* 0x0000001710107819 */ /* 0x000fe200000006ff */
[----:B------:R-:W2:Y:S02]  /*08b0*/  LDG.E R10, desc[UR4][R2.64+0x68] ;  /* 0x00006804020a7981 */ /* 0x000ea4000c1e1900 */
[----:B------:R-:W-:-:S04]  /*08c0*/  IMAD.WIDE R4, R14, 0x4, R4 ;  /* 0x000000040e047825 */ /* 0x000fc800078e0204 */
[----:B------:R-:W-:Y:S01]  /*08d0*/  FFMA.SAT R14, R8, R6, 0.5 ;  /* 0x3f000000080e7423 */ /* 0x000fe20000002006 */
[----:B0-----:R-:W-:Y:S01]  /*08e0*/  FFMA R18, R22, R20, R18 ;  /* 0x0000001416127223 */ /* 0x001fe20000000012 */
[----:B-1----:R-:W-:Y:S01]  /*08f0*/  FFMA.SAT R24, R29, R6, 0.5 ;  /* 0x3f0000001d187423 */ /* 0x002fe20000002006 */
[----:B------:R-:W2:Y:S02]  /*0900*/  LDG.E R4, desc[UR4][R4.64] ;  /* 0x0000000404047981 */ /* 0x000ea4000c1e1900 */
[----:B------:R-:W-:Y:S01]  /*0910*/  FFMA R18, R16, R12, R18 ;  /* 0x0000000c10127223 */ /* 0x000fe20000000012 */
[-C--:B------:R-:W-:Y:S01]  /*0920*/  FFMA.RM R16, R14, R7.reuse, 12582913 ;  /* 0x4b4000010e107423 */ /* 0x080fe20000004007 */
[----:B------:R-:W2:Y:S03]  /*0930*/  LDG.E R12, desc[UR4][R2.64+0x6c] ;  /* 0x00006c04020c7981 */ /* 0x000ea6000c1e1900 */
[----:B------:R-:W-:Y:S01]  /*0940*/  FADD R20, R16, -12583039 ;  /* 0xcb40007f10147421 */ /* 0x000fe20000000000 */
[----:B------:R-:W2:Y:S03]  /*0950*/  LDG.E R14, desc[UR4][R2.64+0x70] ;  /* 0x00007004020e7981 */ /* 0x000ea6000c1e1900 */
[----:B------:R-:W-:Y:S01]  /*0960*/  FFMA R22, R8, 1.4426950216293334961, -R20 ;  /* 0x3fb8aa3b08167823 */ /* 0x000fe20000000814 */
[----:B------:R-:W-:Y:S01]  /*0970*/  FFMA.RM R20, R24, R7, 12582913 ;  /* 0x4b40000118147423 */ /* 0x000fe20000004007 */
[----:B------:R-:W2:Y:S02]  /*0980*/  LDG.E R5, desc[UR4][R2.64+0x7c] ;  /* 0x00007c0402057981 */ /* 0x000ea4000c1e1900 */
[----:B------:R-:W-:-:S02]  /*0990*/  FFMA R22, R8, 1.925963033500011079e-08, R22 ;  /* 0x32a5706008167823 */ /* 0x000fc40000000016 */
[----:B------:R-:W2:Y:S01]  /*09a0*/  LDG.E R8, desc[UR4][R2.64+0x74] ;  /* 0x0000740402087981 */ /* 0x000ea2000c1e1900 */
[----:B------:R-:W-:-:S04]  /*09b0*/  FADD R24, R20, -12583039 ;  /* 0xcb40007f14187421 */ /* 0x000fc80000000000 */
[----:B------:R-:W-:-:S04]  /*09c0*/  FFMA R24, R29, 1.4426950216293334961, -R24 ;  /* 0x3fb8aa3b1d187823 */ /* 0x000fc80000000818 */
[----:B------:R-:W-:Y:S02]  /*09d0*/  FFMA R26, R29, 1.925963033500011079e-08, R24 ;  /* 0x32a570601d1a7823 */ /* 0x000fe40000000018 */
[----:B------:R0:W2:Y:S01]  /*09e0*/  LDG.E R29, desc[UR4][R2.64+0x78] ;  /* 0x00007804021d7981 */ /* 0x0000a2000c1e1900 */
[----:B------:R-:W1:Y:S01]  /*09f0*/  MUFU.EX2 R22, R22 ;  /* 0x0000001600167308 */ /* 0x000e620000000800 */
[----:B------:R-:W-:-:S07]  /*0a00*/  SHF.L.U32 R16, R16, 0x17, RZ ;  /* 0x0000001710107819 */ /* 0x000fce00000006ff */
[----:B------:R-:W0:Y:S01]  /*0a10*/  MUFU.EX2 R24, R26 ;  /* 0x0000001a00187308 */ /* 0x000e220000000800 */
[----:B------:R-:W-:Y:S01]  /*0a20*/  SHF.L.U32 R20, R20, 0x17, RZ ;  /* 0x0000001714147819 */ /* 0x000fe200000006ff */
[----:B-1----:R-:W-:-:S04]  /*0a30*/  FFMA R18, R16, R22, R18 ;  /* 0x0000001610127223 */ /* 0x002fc80000000012 */
[----:B0-----:R-:W-:Y:S01]  /*0a40*/  FFMA R24, R20, R24, R18 ;  /* 0x0000001814187223 */ /* 0x001fe20000000012 */
[-C--:B---3--:R-:W-:Y:S01]  /*0a50*/  FFMA.SAT R20, R27, R6.reuse, 0.5 ;  /* 0x3f0000001b147423 */ /* 0x088fe20000002006 */
[----:B----4-:R-:W-:-:S04]  /*0a60*/  FFMA.SAT R16, R11, R6, 0.5 ;  /* 0x3f0000000b107423 */ /* 0x010fc80000002006 */
[----:B------:R-:W-:-:S04]  /*0a70*/  FFMA.RM R16, R16, R7, 12582913 ;  /* 0x4b40000110107423 */ /* 0x000fc80000004007 */
[----:B------:R-:W-:Y:S01]  /*0a80*/  FADD R18, R16, -12583039 ;  /* 0xcb40007f10127421 */ /* 0x000fe20000000000 */
[----:B------:R-:W-:-:S03]  /*0a90*/  FFMA.RM R2, R20, R7, 12582913 ;  /* 0x4b40000114027423 */ /* 0x000fc60000004007 */
[----:B------:R-:W-:-:S04]  /*0aa0*/  FFMA R18, R11, 1.4426950216293334961, -R18 ;  /* 0x3fb8aa3b0b127823 */ /* 0x000fc80000000812 */
[----:B------:R-:W-:Y:S01]  /*0ab0*/  FFMA R11, R11, 1.925963033500011079e-08, R18 ;  /* 0x32a570600b0b7823 */ /* 0x000fe20000000012 */
[----:B------:R-:W-:Y:S01]  /*0ac0*/  FADD R18, R2, -12583039 ;  /* 0xcb40007f02127421 */ /* 0x000fe20000000000 */
[----:B-----5:R-:W-:-:S03]  /*0ad0*/  FFMA.SAT R20, R9, R6, 0.5 ;  /* 0x3f00000009147423 */ /* 0x020fc60000002006 */
[C---:B------:R-:W-:Y:S01]  /*0ae0*/  FFMA R18, R27.reuse, 1.4426950216293334961, -R18 ;  /* 0x3fb8aa3b1b127823 */ /* 0x040fe20000000812 */
[----:B------:R-:W0:Y:S01]  /*0af0*/  MUFU.EX2 R11, R11 ;  /* 0x0000000b000b7308 */ /* 0x000e220000000800 */
[----:B------:R-:W-:Y:S02]  /*0b00*/  FFMA.RM R3, R20, R7, 12582913 ;  /* 0x4b40000114037423 */ /* 0x000fe40000004007 */
[----:B------:R-:W-:Y:S02]  /*0b10*/  FFMA R18, R27, 1.925963033500011079e-08, R18 ;  /* 0x32a570601b127823 */ /* 0x000fe40000000012 */
[----:B------:R-:W-:Y:S01]  /*0b20*/  FADD R20, R3, -12583039 ;  /* 0xcb40007f03147421 */ /* 0x000fe20000000000 */
[----:B------:R-:W-:-:S03]  /*0b30*/  SHF.L.U32 R27, R16, 0x17, RZ ;  /* 0x00000017101b7819 */ /* 0x000fc600000006ff */
[----:B------:R-:W1:Y:S01]  /*0b40*/  MUFU.EX2 R18, R18 ;  /* 0x0000001200127308 */ /* 0x000e620000000800 */
[----:B------:R-:W-:Y:S01]  /*0b50*/  FFMA R20, R9, 1.4426950216293334961, -R20 ;  /* 0x3fb8aa3b09147823 */ /* 0x000fe20000000814 */
[----:B------:R-:W-:-:S03]  /*0b60*/  FFMA.SAT R16, R17, R6, 0.5 ;  /* 0x3f00000011107423 */ /* 0x000fc60000002006 */
[----:B------:R-:W-:Y:S01]  /*0b70*/  FFMA R20, R9, 1.925963033500011079e-08, R20 ;  /* 0x32a5706009147823 */ /* 0x000fe20000000014 */
[----:B0-----:R-:W-:-:S03]  /*0b80*/  FFMA R27, R27, R11, R24 ;  /* 0x0000000b1b1b7223 */ /* 0x001fc60000000018 */
[----:B------:R0:W3:Y:S01]  /*0b90*/  MUFU.EX2 R11, R20 ;  /* 0x00000014000b7308 */ /* 0x0000e20000000800 */
[-C--:B------:R-:W-:Y:S01]  /*0ba0*/  FFMA.RM R9, R16, R7.reuse, 12582913 ;  /* 0x4b40000110097423 */ /* 0x080fe20000004007 */
[----:B------:R-:W-:Y:S01]  /*0bb0*/  SHF.L.U32 R2, R2, 0x17, RZ ;  /* 0x0000001702027819 */ /* 0x000fe200000006ff */
[----:B--2---:R-:W-:Y:S02]  /*0bc0*/  FFMA.SAT R22, R23, R6, 0.5 ;  /* 0x3f00000017167423 */ /* 0x004fe40000002006 */
[----:B------:R-:W-:Y:S02]  /*0bd0*/  FADD R16, R9, -12583039 ;  /* 0xcb40007f09107421 */ /* 0x000fe40000000000 */
[----:B-1----:R-:W-:Y:S02]  /*0be0*/  FFMA R18, R2, R18, R27 ;  /* 0x0000001202127223 */ /* 0x002fe4000000001b */
[----:B------:R-:W-:Y:S01]  /*0bf0*/  FFMA R2, R17, 1.4426950216293334961, -R16 ;  /* 0x3fb8aa3b11027823 */ /* 0x000fe20000000810 */
[----:B------:R-:W-:Y:S01]  /*0c00*/  FFMA.RM R16, R22, R7, 12582913 ;  /* 0x4b40000116107423 */ /* 0x000fe20000004007 */
[----:B------:R-:W-:Y:S01]  /*0c10*/  SHF.L.U32 R3, R3, 0x17, RZ ;  /* 0x0000001703037819 */ /* 0x000fe200000006ff */
[----:B------:R-:W-:Y:S01]  /*0c20*/  FFMA.SAT R22, R21, R6, 0.5 ;  /* 0x3f00000015167423 */ /* 0x000fe20000002006 */
[----:B------:R-:W-:Y:S01]  /*0c30*/  FFMA R17, R17, 1.925963033500011079e-08, R2 ;  /* 0x32a5706011117823 */ /* 0x000fe20000000002 */
[----:B------:R-:W-:-:S02]  /*0c40*/  FADD R2, R16, -12583039 ;  /* 0xcb40007f10027421 */ /* 0x000fc40000000000 */
[----:B0-----:R-:W-:Y:S01]  /*0c50*/  FFMA.RM R20, R22, R7, 12582913 ;  /* 0x4b40000116147423 */ /* 0x001fe20000004007 */
[----:B---3--:R-:W-:Y:S02]  /*0c60*/  FFMA R11, R3, R11, R18 ;  /* 0x0000000b030b7223 */ /* 0x008fe40000000012 */
[----:B------:R-:W0:Y:S01]  /*0c70*/  MUFU.EX2 R18, R17 ;  /* 0x0000001100127308 */ /* 0x000e220000000800 */
[----:B------:R-:W-:Y:S01]  /*0c80*/  FFMA R2, R23, 1.4426950216293334961, -R2 ;  /* 0x3fb8aa3b17027823 */ /* 0x000fe20000000802 */
[----:B------:R-:W-:Y:S01]  /*0c90*/  FADD R24, R20, -12583039 ;  /* 0xcb40007f14187421 */ /* 0x000fe20000000000 */
[-C--:B------:R-:W-:Y:S02]  /*0ca0*/  FFMA.SAT R26, R15, R6.reuse, 0.5 ;  /* 0x3f0000000f1a7423 */ /* 0x080fe40000002006 */
[----:B------:R-:W-:Y:S01]  /*0cb0*/  FFMA R22, R23, 1.925963033500011079e-08, R2 ;  /* 0x32a5706017167823 */ /* 0x000fe20000000002 */
[----:B------:R-:W-:Y:S01]  /*0cc0*/  FFMA R24, R21, 1.4426950216293334961, -R24 ;  /* 0x3fb8aa3b15187823 */ /* 0x000fe20000000818 */
[----:B------:R-:W-:Y:S01]  /*0cd0*/  FFMA.RM R2, R26, R7, 12582913 ;  /* 0x4b4000011a027423 */ /* 0x000fe20000004007 */
[----:B------:R-:W-:-:S02]  /*0ce0*/  FFMA.SAT R28, R25, R6, 0.5 ;  /* 0x3f000000191c7423 */ /* 0x000fc40000002006 */
[----:B------:R-:W-:Y:S01]  /*0cf0*/  FFMA R21, R21, 1.925963033500011079e-08, R24 ;  /* 0x32a5706015157823 */ /* 0x000fe20000000018 */
[----:B------:R-:W-:Y:S01]  /*0d00*/  SHF.L.U32 R24, R9, 0x17, RZ ;  /* 0x0000001709187819 */ /* 0x000fe200000006ff */
[----:B------:R-:W1:Y:S01]  /*0d10*/  MUFU.EX2 R22, R22 ;  /* 0x0000001600167308 */ /* 0x000e620000000800 */
[----:B------:R-:W-:Y:S01]  /*0d20*/  FADD R26, R2, -12583039 ;  /* 0xcb40007f021a7421 */ /* 0x000fe20000000000 */
[-C--:B------:R-:W-:Y:S01]  /*0d30*/  FFMA.RM R3, R28, R7.reuse, 12582913 ;  /* 0x4b4000011c037423 */ /* 0x080fe20000004007 */
[----:B------:R-:W-:Y:S02]  /*0d40*/  FFMA.SAT R28, R19, R6, 0.5 ;  /* 0x3f000000131c7423 */ /* 0x000fe40000002006 */
[----:B------:R-:W-:Y:S01]  /*0d50*/  FFMA R26, R15, 1.4426950216293334961, -R26 ;  /* 0x3fb8aa3b0f1a7823 */ /* 0x000fe2000000081a */
[----:B0-----:R-:W-:Y:S01]  /*0d60*/  FFMA R17, R24, R18, R11 ;  /* 0x0000001218117223 */ /* 0x001fe2000000000b */
[----:B------:R-:W-:Y:S02]  /*0d70*/  FADD R24, R3, -12583039 ;  /* 0xcb40007f03187421 */ /* 0x000fe40000000000 */
[----:B------:R-:W-:Y:S01]  /*0d80*/  FFMA R11, R15, 1.925963033500011079e-08, R26 ;  /* 0x32a570600f0b7823 */ /* 0x000fe2000000001a */
[----:B------:R-:W-:Y:S01]  /*0d90*/  FFMA.RM R9, R28, R7, 12582913 ;  /* 0x4b4000011c097423 */ /* 0x000fe20000004007 */
[----:B------:R-:W-:Y:S01]  /*0da0*/  FFMA R26, R25, 1.4426950216293334961, -R24 ;  /* 0x3fb8aa3b191a7823 */ /* 0x000fe20000000818 */
[----:B------:R-:W-:Y:S01]  /*0db0*/  FFMA.SAT R18, R13, R6, 0.5 ;  /* 0x3f0000000d127423 */ /* 0x000fe20000002006 */
[----:B------:R-:W-:-:S02]  /*0dc0*/  SHF.L.U32 R24, R16, 0x17, RZ ;  /* 0x0000001710187819 */ /* 0x000fc400000006ff */
[----:B------:R-:W-:Y:S01]  /*0dd0*/  FFMA R15, R25, 1.925963033500011079e-08, R26 ;  /* 0x32a57060190f7823 */ /* 0x000fe2000000001a */
[----:B------:R-:W-:Y:S01]  /*0de0*/  FADD R26, R9, -12583039 ;  /* 0xcb40007f091a7421 */ /* 0x000fe20000000000 */
[-C--:B------:R-:W-:Y:S01]  /*0df0*/  FFMA.RM R16, R18, R7.reuse, 12582913 ;  /* 0x4b40000112107423 */ /* 0x080fe20000004007 */
[----:B-1----:R-:W-:Y:S01]  /*0e00*/  FFMA R22, R24, R22, R17 ;  /* 0x0000001618167223 */ /* 0x002fe20000000011 */
[----:B------:R-:W0:Y:S01]  /*0e10*/  MUFU.EX2 R21, R21 ;  /* 0x0000001500157308 */ /* 0x000e220000000800 */
[C---:B------:R-:W-:Y:S01]  /*0e20*/  FFMA R24, R19.reuse, 1.4426950216293334961, -R26 ;  /* 0x3fb8aa3b13187823 */ /* 0x040fe2000000081a */
[----:B------:R-:W-:Y:S01]  /*0e30*/  FADD R18, R16, -12583039 ;  /* 0xcb40007f10127421 */ /* 0x000fe20000000000 */
[-C--:B------:R-:W-:Y:S02]  /*0e40*/  FFMA.SAT R26, R0, R6.reuse, 0.5 ;  /* 0x3f000000001a7423 */ /* 0x080fe40000002006 */
[----:B------:R-:W-:Y:S01]  /*0e50*/  FFMA R27, R19, 1.925963033500011079e-08, R24 ;  /* 0x32a57060131b7823 */ /* 0x000fe20000000018 */
[C---:B------:R-:W-:Y:S01]  /*0e60*/  FFMA R24, R13.reuse, 1.4426950216293334961, -R18 ;  /* 0x3fb8aa3b0d187823 */ /* 0x040fe20000000812 */
[----:B------:R-:W-:Y:S01]  /*0e70*/  FFMA.RM R17, R26, R7, 12582913 ;  /* 0x4b4000011a117423 */ /* 0x000fe20000004007 */
[----:B------:R-:W1:Y:S02]  /*0e80*/  MUFU.EX2 R11, R11 ;  /* 0x0000000b000b7308 */ /* 0x000e640000000800 */
[----:B------:R-:W-:Y:S01]  /*0e90*/  FFMA R19, R13, 1.925963033500011079e-08, R24 ;  /* 0x32a570600d137823 */ /* 0x000fe20000000018 */
[----:B------:R-:W-:Y:S01]  /*0ea0*/  FADD R23, R17, -12583039 ;  /* 0xcb40007f11177421 */ /* 0x000fe20000000000 */
[----:B------:R-:W-:Y:S01]  /*0eb0*/  FFMA.SAT R24, R10, R6, 0.5 ;  /* 0x3f0000000a187423 */ /* 0x000fe20000002006 */
[----:B------:R-:W-:-:S02]  /*0ec0*/  SHF.L.U32 R25, R20, 0x17, RZ ;  /* 0x0000001714197819 */ /* 0x000fc400000006ff */
[----:B------:R-:W-:Y:S01]  /*0ed0*/  FFMA R23, R0, 1.4426950216293334961, -R23 ;  /* 0x3fb8aa3b00177823 */ /* 0x000fe20000000817 */
[----:B------:R-:W-:Y:S02]  /*0ee0*/  FFMA.RM R13, R24, R7, 12582913 ;  /* 0x4b400001180d7423 */ /* 0x000fe40000004007 */
[----:B0-----:R-:W-:Y:S01]  /*0ef0*/  FFMA R22, R25, R21, R22 ;  /* 0x0000001519167223 */ /* 0x001fe20000000016 */
[----:B------:R-:W-:Y:S01]  /*0f00*/  FFMA R20, R0, 1.925963033500011079e-08, R23 ;  /* 0x32a5706000147823 */ /* 0x000fe20000000017 */
[----:B------:R-:W-:Y:S01]  /*0f10*/  FADD R21, R13, -12583039 ;  /* 0xcb40007f0d157421 */ /* 0x000fe20000000000 */
[----:B------:R-:W-:Y:S01]  /*0f20*/  SHF.L.U32 R23, R2, 0x17, RZ ;  /* 0x0000001702177819 */ /* 0x000fe200000006ff */
[-C--:B------:R-:W-:Y:S01]  /*0f30*/  FFMA.SAT R26, R12, R6.reuse, 0.5 ;  /* 0x3f0000000c1a7423 */ /* 0x080fe20000002006 */
[----:B------:R-:W-:Y:S01]  /*0f40*/  FFMA.SAT R24, R14, R6, 0.5 ;  /* 0x3f0000000e187423 */ /* 0x000fe20000002006 */
[----:B------:R-:W-:-:S03]  /*0f50*/  FFMA R21, R10, 1.4426950216293334961, -R21 ;  /* 0x3fb8aa3b0a157823 */ /* 0x000fc60000000815 */
[-C--:B------:R-:W-:Y:S01]  /*0f60*/  FFMA.RM R2, R24, R7.reuse, 12582913 ;  /* 0x4b40000118027423 */ /* 0x080fe20000004007 */
[----:B------:R-:W-:Y:S01]  /*0f70*/  FFMA.RM R0, R26, R7, 12582913 ;  /* 0x4b4000011a007423 */ /* 0x000fe20000004007 */
[----:B-1----:R-:W-:Y:S02]  /*0f80*/  FFMA R22, R23, R11, R22 ;  /* 0x0000000b17167223 */ /* 0x002fe40000000016 */
[----:B------:R-:W-:Y:S01]  /*0f90*/  FADD R11, R2, -12583039 ;  /* 0xcb40007f020b7421 */ /* 0x000fe20000000000 */
[----:B------:R-:W-:Y:S01]  /*0fa0*/  FFMA.SAT R24, R8, R6, 0.5 ;  /* 0x3f00000008187423 */ /* 0x000fe20000002006 */
[----:B------:R-:W0:Y:S01]  /*0fb0*/  MUFU.EX2 R15, R15 ;  /* 0x0000000f000f7308 */ /* 0x000e220000000800 */
[----:B------:R-:W-:Y:S01]  /*0fc0*/  FFMA R10, R10, 1.925963033500011079e-08, R21 ;  /* 0x32a570600a0a7823 */ /* 0x000fe20000000015 */
[----:B------:R-:W-:Y:S01]  /*0fd0*/  FADD R21, R0, -12583039 ;  /* 0xcb40007f00157421 */ /* 0x000fe20000000000 */
[----:B------:R-:W-:Y:S01]  /*0fe0*/  FFMA R23, R14, 1.4426950216293334961, -R11 ;  /* 0x3fb8aa3b0e177823 */ /* 0x000fe2000000080b */
[----:B------:R-:W-:-:S02]  /*0ff0*/  FFMA.RM R11, R24, R7, 12582913 ;  /* 0x4b400001180b7423 */ /* 0x000fc40000004007 */
[----:B------:R-:W-:Y:S02]  /*1000*/  FFMA R21, R12, 1.4426950216293334961, -R21 ;  /* 0x3fb8aa3b0c157823 */ /* 0x000fe40000000815 */
[----:B------:R-:W1:Y:S01]  /*1010*/  MUFU.EX2 R18, R27 ;  /* 0x0000001b00127308 */ /* 0x000e620000000800 */
[----:B------:R-:W-:Y:S01]  /*1020*/  FFMA R14, R14, 1.925963033500011079e-08, R23 ;  /* 0x32a570600e0e7823 */ /* 0x000fe20000000017 */
[----:B------:R-:W-:Y:S01]  /*1030*/  FADD R23, R11, -12583039 ;  /* 0xcb40007f0b177421 */ /* 0x000fe20000000000 */
[----:B------:R-:W-:Y:S01]  /*1040*/  FFMA R21, R12, 1.925963033500011079e-08, R21 ;  /* 0x32a570600c157823 */ /* 0x000fe20000000015 */
[----:B------:R-:W-:-:S04]  /*1050*/  FFMA.SAT R12, R29, R6, 0.5 ;  /* 0x3f0000001d0c7423 */ /* 0x000fc80000002006 */
[----:B------:R-:W2:Y:S01]  /*1060*/  MUFU.EX2 R19, R19 ;  /* 0x0000001300137308 */ /* 0x000ea20000000800 */
[----:B------:R-:W-:Y:S01]  /*1070*/  FFMA R23, R8, 1.4426950216293334961, -R23 ;  /* 0x3fb8aa3b08177823 */ /* 0x000fe20000000817 */
[----:B------:R-:W-:Y:S01]  /*1080*/  SHF.L.U32 R25, R3, 0x17, RZ ;  /* 0x0000001703197819 */ /* 0x000fe200000006ff */
[----:B------:R-:W-:Y:S01]  /*1090*/  FFMA.RM R12, R12, R7, 12582913 ;  /* 0x4b4000010c0c7423 */ /* 0x000fe20000004007 */
[----:B------:R-:W-:Y:S01]  /*10a0*/  FFMA.SAT R24, R5, R6, 0.5 ;  /* 0x3f00000005187423 */ /* 0x000fe20000002006 */
[----:B------:R-:W-:-:S03]  /*10b0*/  FFMA R6, R8, 1.925963033500011079e-08, R23 ;  /* 0x32a5706008067823 */ /* 0x000fc60000000017 */
[----:B------:R-:W3:Y:S01]  /*10c0*/  MUFU.EX2 R20, R20 ;  /* 0x0000001400147308 */ /* 0x000ee20000000800 */
[----:B------:R-:W-:Y:S01]  /*10d0*/  SHF.L.U32 R8, R9, 0x17, RZ ;  /* 0x0000001709087819 */ /* 0x000fe200000006ff */
[----:B0-----:R-:W-:Y:S01]  /*10e0*/  FFMA R15, R25, R15, R22 ;  /* 0x0000000f190f7223 */ /* 0x001fe20000000016 */
[----:B------:R-:W-:Y:S01]  /*10f0*/  FADD R22, R12, -12583039 ;  /* 0xcb40007f0c167421 */ /* 0x000fe20000000000 */
[----:B------:R-:W-:-:S04]  /*1100*/  FFMA.RM R7, R24, R7, 12582913 ;  /* 0x4b40000118077423 */ /* 0x000fc80000004007 */
[----:B------:R-:W0:Y:S01]  /*1110*/  MUFU.EX2 R10, R10 ;  /* 0x0000000a000a7308 */ /* 0x000e220000000800 */
[----:B------:R-:W-:Y:S01]  /*1120*/  SHF.L.U32 R16, R16, 0x17, RZ ;  /* 0x0000001710107819 */ /* 0x000fe200000006ff */
[----:B-1----:R-:W-:Y:S01]  /*1130*/  FFMA R15, R8, R18, R15 ;  /* 0x00000012080f7223 */ /* 0x002fe2000000000f */
[----:B------:R-:W-:Y:S01]  /*1140*/  FFMA R22, R29, 1.4426950216293334961, -R22 ;  /* 0x3fb8aa3b1d167823 */ /* 0x000fe20000000816 */
[----:B------:R-:W-:-:S04]  /*1150*/  FADD R18, R7, -12583039 ;  /* 0xcb40007f07127421 */ /* 0x000fc80000000000 */
[----:B------:R-:W1:Y:S01]  /*1160*/  MUFU.EX2 R3, R21 ;  /* 0x0000001500037308 */ /* 0x000e620000000800 */
[----:B------:R-:W-:Y:S01]  /*1170*/  SHF.L.U32 R8, R17, 0x17, RZ ;  /* 0x0000001711087819 */ /* 0x000fe200000006ff */
[----:B--2---:R-:W-:Y:S01]  /*1180*/  FFMA R19, R16, R19, R15 ;  /* 0x0000001310137223 */ /* 0x004fe2000000000f */
[----:B------:R-:W-:Y:S01]  /*1190*/  FFMA R22, R29, 1.925963033500011079e-08, R22 ;  /* 0x32a570601d167823 */ /* 0x000fe20000000016 */
[----:B------:R-:W-:-:S04]  /*11a0*/  FFMA R18, R5, 1.4426950216293334961, -R18 ;  /* 0x3fb8aa3b05127823 */ /* 0x000fc80000000812 */
[----:B------:R-:W2:Y:S01]  /*11b0*/  MUFU.EX2 R14, R14 ;  /* 0x0000000e000e7308 */ /* 0x000ea20000000800 */
[----:B------:R-:W-:Y:S01]  /*11c0*/  SHF.L.U32 R16, R13, 0x17, RZ ;  /* 0x000000170d107819 */ /* 0x000fe200000006ff */
[----:B---3--:R-:W-:Y:S01]  /*11d0*/  FFMA R19, R8, R20, R19 ;  /* 0x0000001408137223 */ /* 0x008fe20000000013 */
[----:B------:R-:W-:Y:S01]  /*11e0*/  FFMA R18, R5, 1.925963033500011079e-08, R18 ;  /* 0x32a5706005127823 */ /* 0x000fe20000000012 */
[----:B------:R-:W-:-:S04]  /*11f0*/  SHF.L.U32 R5, R0, 0x17, RZ ;  /* 0x0000001700057819 */ /* 0x000fc800000006ff */
[----:B------:R-:W3:Y:S01]  /*1200*/  MUFU.EX2 R6, R6 ;  /* 0x0000000600067308 */ /* 0x000ee20000000800 */
[----:B0-----:R-:W-:Y:S01]  /*1210*/  FFMA R10, R16, R10, R19 ;  /* 0x0000000a100a7223 */ /* 0x001fe20000000013 */
[----:B------:R-:W-:-:S06]  /*1220*/  SHF.L.U32 R2, R2, 0x17, RZ ;  /* 0x0000001702027819 */ /* 0x000fcc00000006ff */
[----:B------:R-:W0:Y:S01]  /*1230*/  MUFU.EX2 R22, R22 ;  /* 0x0000001600167308 */ /* 0x000e220000000800 */
[----:B-1----:R-:W-:Y:S01]  /*1240*/  FFMA R3, R5, R3, R10 ;  /* 0x0000000305037223 */ /* 0x002fe2000000000a */
[----:B------:R-:W-:-:S06]  /*1250*/  SHF.L.U32 R0, R11, 0x17, RZ ;  /* 0x000000170b007819 */ /* 0x000fcc00000006ff */
[----:B------:R-:W1:Y:S01]  /*1260*/  MUFU.EX2 R18, R18 ;  /* 0x0000001200127308 */ /* 0x000e620000000800 */
[----:B--2---:R-:W-:Y:S01]  /*1270*/  FFMA R3, R2, R14, R3 ;  /* 0x0000000e02037223 */ /* 0x004fe20000000003 */
[----:B------:R-:W-:-:S03]  /*1280*/  SHF.L.U32 R5, R12, 0x17, RZ ;  /* 0x000000170c057819 */ /* 0x000fc600000006ff */
[----:B---3--:R-:W-:Y:S01]  /*1290*/  FFMA R0, R0, R6, R3 ;  /* 0x0000000600007223 */ /* 0x008fe20000000003 */
[----:B------:R-:W-:-:S03]  /*12a0*/  SHF.L.U32 R7, R7, 0x17, RZ ;  /* 0x0000001707077819 */ /* 0x000fc600000006ff */
[----:B0-----:R-:W-:-:S04]  /*12b0*/  FFMA R0, R5, R22, R0 ;  /* 0x0000001605007223 */ /* 0x001fc80000000000 */
[----:B-1----:R-:W-:-:S05]  /*12c0*/  FFMA R0, R7, R18, R0 ;  /* 0x0000001207007223 */ /* 0x002fca0000000000 */
[----:B------:R-:W-:Y:S01]  /*12d0*/  FSETP.GEU.AND P0, PT, R0, 1.175494350822287508e-38, PT ;  /* 0x008000000000780b */ /* 0x000fe20003f0e000 */
[----:B------:R-:W-:-:S12]  /*12e0*/  HFMA2 R5, -RZ, RZ, 1.5048828125, 33.21875 ;  /* 0x3e055027ff057431 */ /* 0x000fd800000001ff */
[----:B------:R-:W-:-:S05]  /*12f0*/  @!P0 FMUL R0, R0, 8388608 ;  /* 0x4b00000000008820 */ /* 0x000fca0000400000 */
[----:B------:R-:W-:-:S04]  /*1300*/  IADD3 R2, PT, PT, R0, -0x3f2aaaab, RZ ;  /* 0xc0d5555500027810 */ /* 0x000fc80007ffe0ff */
[----:B------:R-:W-:-:S04]  /*1310*/  LOP3.LUT R3, R2, 0xff800000, RZ, 0xc0, !PT ;  /* 0xff80000002037812 */ /* 0x000fc800078ec0ff */
[----:B------:R-:W-:-:S05]  /*1320*/  IADD3 R2, PT, PT, R0, -R3, RZ ;  /* 0x8000000300027210 */ /* 0x000fca0007ffe0ff */
[----:B------:R-:W-:-:S04]  /*1330*/  FADD R6, R2, -1 ;  /* 0xbf80000002067421 */ /* 0x000fc80000000000 */
[----:B------:R-:W-:-:S04]  /*1340*/  FFMA R5, R6, -R5, 0.14084610342979431152 ;  /* 0x3e1039f606057423 */ /* 0x000fc80000000805 */
[----:B------:R-:W-:-:S04]  /*1350*/  FFMA R5, R6, R5, -0.12148627638816833496 ;  /* 0xbdf8cdcc06057423 */ /* 0x000fc80000000005 */
[----:B------:R-:W-:-:S04]  /*1360*/  FFMA R5, R6, R5, 0.13980610668659210205 ;  /* 0x3e0f295506057423 */ /* 0x000fc80000000005 */
[----:B------:R-:W-:-:S04]  /*1370*/  FFMA R5, R6, R5, -0.16684235632419586182 ;  /* 0xbe2ad8b906057423 */ /* 0x000fc80000000005 */
[----:B------:R-:W-:-:S04]  /*1380*/  FFMA R5, R6, R5, 0.20012299716472625732 ;  /* 0x3e4ced0b06057423 */ /* 0x000fc80000000005 */
[----:B------:R-:W-:-:S04]  /*1390*/  FFMA R5, R6, R5, -0.24999669194221496582 ;  /* 0xbe7fff2206057423 */ /* 0x000fc80000000005 */
[----:B------:R-:W-:Y:S01]  /*13a0*/  FFMA R5, R6, R5, 0.33333182334899902344 ;  /* 0x3eaaaa7806057423 */ /* 0x000fe20000000005 */
[----:B------:R-:W-:Y:S02]  /*13b0*/  FSEL R2, RZ, -23, P0 ;  /* 0xc1b80000ff027808 */ /* 0x000fe40000000000 */
[----:B------:R-:W-:Y:S01]  /*13c0*/  ISETP.GT.U32.AND P0, PT, R0, 0x7f7fffff, PT ;  /* 0x7f7fffff0000780c */ /* 0x000fe20003f04070 */
[----:B------:R-:W-:Y:S01]  /*13d0*/  FFMA R5, R6, R5, -0.5 ;  /* 0xbf00000006057423 */ /* 0x000fe20000000005 */
[----:B------:R-:W-:-:S03]  /*13e0*/  I2FP.F32.S32 R3, R3 ;  /* 0x0000000300037245 */ /* 0x000fc60000201400 */
[C---:B------:R-:W-:Y:S02]  /*13f0*/  FMUL R7, R6.reuse, R5 ;  /* 0x0000000506077220 */ /* 0x040fe40000400000 */
[----:B------:R-:W-:Y:S02]  /*1400*/  FFMA R5, R3, 1.1920928955078125e-07, R2 ;  /* 0x3400000003057823 */ /* 0x000fe40000000002 */
[----:B------:R-:W-:Y:S01]  /*1410*/  FFMA R6, R6, R7, R6 ;  /* 0x0000000706067223 */ /* 0x000fe20000000006 */
[----:B------:R-:W-:Y:S01]  /*1420*/  MOV R7, 0x7f800000 ;  /* 0x7f80000000077802 */ /* 0x000fe20000000f00 */
[----:B------:R-:W0:Y:S02]  /*1430*/  LDC.64 R2, c[0x0][0x390] ;  /* 0x0000e400ff027b82 */ /* 0x000e240000000a00 */
[----:B------:R-:W-:Y:S02]  /*1440*/  FFMA R5, R5, 0.69314718246459960938, R6 ;  /* 0x3f31721805057823 */ /* 0x000fe40000000006 */
[C---:B------:R-:W-:Y:S01]  /*1450*/  @P0 FFMA R5, R0.reuse, R7, +INF ;  /* 0x7f80000000050423 */ /* 0x040fe20000000007 */
[----:B------:R-:W-:-:S04]  /*1460*/  FSETP.NEU.AND P0, PT, R0, RZ, PT ;  /* 0x000000ff0000720b */ /* 0x000fc80003f0d000 */
[----:B------:R-:W-:-:S05]  /*1470*/  FSEL R5, R5, -INF , P0 ;  /* 0xff80000005057808 */ /* 0x000fca0000000000 */
[----:B------:R-:W-:-:S04]  /*1480*/  FADD R4, -R4, R5 ;  /* 0x0000000504047221 */ /* 0x000fc80000000100 */
[----:B------:R-:W-:-:S05]  /*1490*/  FMUL R5, R4, 9.5367431640625e-07 ;  /* 0x3580000004057820 */ /* 0x000fca0000400000 */
[----:B0-----:R-:W-:Y:S01]  /*14a0*/  REDG.E.ADD.F32.FTZ.RN.STRONG.GPU desc[UR4][R2.64], R5 ;  /* 0x00000005020079a6 */ /* 0x001fe2000c12f304 */
[----:B------:R-:W-:Y:S05]  /*14b0*/  EXIT ;  /* 0x000000000000794d */ /* 0x000fea0003800000 */
.L_x_0:
[----:B------:R-:W-:-:S00]  /*14c0*/  BRA `(.L_x_0) ;  /* 0xfffffffc00fc7947 */ /* 0x000fc0000383ffff */
[----:B------:R-:W-:-:S00]  /*14d0*/  NOP ;  /* 0x0000000000007918 */ /* 0x000fc00000000000 */
        /* <DEDUP_REMOVED lines=10> */
.L_x_1:


//--------------------- .nv.shared.reserved.0     --------------------------
	.section	.nv.shared.reserved.0,"aw",@nobits
	.weak		__nv_reservedSMEM_offset_0_alias
	.size		__nv_reservedSMEM_offset_0_alias, 0, 64
	.other		__nv_reservedSMEM_offset_0_alias,@"STO_CUDA_RESERVED_SHARED STV_DEFAULT"
__nv_reservedSMEM_offset_0_alias:
	.zero		0
	.zero		64


//--------------------- .nv.constant0._Z21noSoftmaxCrossEntropyPfPiS_ --------------------------
	.section	.nv.constant0._Z21noSoftmaxCrossEntropyPfPiS_,"a",@progbits
	.sectionflags	@""
	.align	4
.nv.constant0._Z21noSoftmaxCrossEntropyPfPiS_:
	.zero		920


//--------------------- SYMBOLS --------------------------

	.type		.nv.reservedSmem.offset0,@object
	.size		.nv.reservedSmem.offset0,0x4
